	.headerflags	@"EF_CUDA_TEXMODE_UNIFIED EF_CUDA_64BIT_ADDRESS EF_CUDA_ACCELERATORS EF_CUDA_SM90 EF_CUDA_VIRTUAL_SM(EF_CUDA_SM90)"
	.elftype	@"ET_EXEC"


//--------------------- .nv.info                  --------------------------
	.section	.nv.info,"",@"SHT_CUDA_INFO"
	.align	4


	//----- nvinfo : EIATTR_REGCOUNT
	.align		4
        /*0000*/ 	.byte	0x04, 0x2f
        /*0002*/ 	.short	(.L_3 - .L_2)
	.align		4
.L_2:
        /*0004*/ 	.word	index@(triton_poi_fused__native_batch_norm_legit_no_training_convolution_relu_13)
        /*0008*/ 	.word	0x00000013


	//----- nvinfo : EIATTR_MIN_STACK_SIZE
	.align		4
.L_3:
        /*000c*/ 	.byte	0x04, 0x12
        /*000e*/ 	.short	(.L_5 - .L_4)
	.align		4
.L_4:
        /*0010*/ 	.word	index@(triton_poi_fused__native_batch_norm_legit_no_training_convolution_relu_13)
        /*0014*/ 	.word	0x00000000


	//----- nvinfo : EIATTR_FRAME_SIZE
	.align		4
.L_5:
        /*0018*/ 	.byte	0x04, 0x11
        /*001a*/ 	.short	(.L_7 - .L_6)
	.align		4
.L_6:
        /*001c*/ 	.word	index@(triton_poi_fused__native_batch_norm_legit_no_training_convolution_relu_13)
        /*0020*/ 	.word	0x00000000


	//----- nvinfo : EIATTR_MIN_STACK_SIZE
	.align		4
.L_7:
        /*0024*/ 	.byte	0x04, 0x12
        /*0026*/ 	.short	(.L_9 - .L_8)
	.align		4
.L_8:
        /*0028*/ 	.word	index@(triton_poi_fused__native_batch_norm_legit_no_training_convolution_relu_13)
        /*002c*/ 	.word	0x00000000
.L_9:


//--------------------- .nv.info.triton_poi_fused__native_batch_norm_legit_no_training_convolution_relu_13 --------------------------
	.section	.nv.info.triton_poi_fused__native_batch_norm_legit_no_training_convolution_relu_13,"",@"SHT_CUDA_INFO"
	.sectionflags	@""
	.align	4


	//----- nvinfo : EIATTR_CUDA_API_VERSION
	.align		4
        /*0000*/ 	.byte	0x04, 0x37
        /*0002*/ 	.short	(.L_11 - .L_10)
.L_10:
        /*0004*/ 	.word	0x0000007c


	//----- nvinfo : EIATTR_KPARAM_INFO
	.align		4
.L_11:
        /*0008*/ 	.byte	0x04, 0x17
        /*000a*/ 	.short	(.L_13 - .L_12)
.L_12:
        /*000c*/ 	.word	0x00000000
        /*0010*/ 	.short	0x0007
        /*0012*/ 	.short	0x0038
        /*0014*/ 	.byte	0x00, 0xf0, 0x11, 0x00


	//----- nvinfo : EIATTR_KPARAM_INFO
	.align		4
.L_13:
        /*0018*/ 	.byte	0x04, 0x17
        /*001a*/ 	.short	(.L_15 - .L_14)
.L_14:
        /*001c*/ 	.word	0x00000000
        /*0020*/ 	.short	0x0006
        /*0022*/ 	.short	0x0030
        /*0024*/ 	.byte	0x00, 0xf4, 0x21, 0x00


	//----- nvinfo : EIATTR_KPARAM_INFO
	.align		4
.L_15:
        /*0028*/ 	.byte	0x04, 0x17
        /*002a*/ 	.short	(.L_17 - .L_16)
.L_16:
        /*002c*/ 	.word	0x00000000
        /*0030*/ 	.short	0x0005
        /*0032*/ 	.short	0x0028
        /*0034*/ 	.byte	0x00, 0xf4, 0x21, 0x00


	//----- nvinfo : EIATTR_KPARAM_INFO
	.align		4
.L_17:
        /*0038*/ 	.byte	0x04, 0x17
        /*003a*/ 	.short	(.L_19 - .L_18)
.L_18:
        /*003c*/ 	.word	0x00000000
        /*0040*/ 	.short	0x0004
        /*0042*/ 	.short	0x0020
        /*0044*/ 	.byte	0x00, 0xf4, 0x21, 0x00


	//----- nvinfo : EIATTR_KPARAM_INFO
	.align		4
.L_19:
        /*0048*/ 	.byte	0x04, 0x17
        /*004a*/ 	.short	(.L_21 - .L_20)
.L_20:
        /*004c*/ 	.word	0x00000000
        /*0050*/ 	.short	0x0003
        /*0052*/ 	.short	0x0018
        /*0054*/ 	.byte	0x00, 0xf4, 0x21, 0x00


	//----- nvinfo : EIATTR_KPARAM_INFO
	.align		4
.L_21:
        /*0058*/ 	.byte	0x04, 0x17
        /*005a*/ 	.short	(.L_23 - .L_22)
.L_22:
        /*005c*/ 	.word	0x00000000
        /*0060*/ 	.short	0x0002
        /*0062*/ 	.short	0x0010
        /*0064*/ 	.byte	0x00, 0xf4, 0x21, 0x00


	//----- nvinfo : EIATTR_KPARAM_INFO
	.align		4
.L_23:
        /*0068*/ 	.byte	0x04, 0x17
        /*006a*/ 	.short	(.L_25 - .L_24)
.L_24:
        /*006c*/ 	.word	0x00000000
        /*0070*/ 	.short	0x0001
        /*0072*/ 	.short	0x0008
        /*0074*/ 	.byte	0x00, 0xf4, 0x21, 0x00


	//----- nvinfo : EIATTR_KPARAM_INFO
	.align		4
.L_25:
        /*0078*/ 	.byte	0x04, 0x17
        /*007a*/ 	.short	(.L_27 - .L_26)
.L_26:
        /*007c*/ 	.word	0x00000000
        /*0080*/ 	.short	0x0000
        /*0082*/ 	.short	0x0000
        /*0084*/ 	.byte	0x00, 0xf4, 0x21, 0x00


	//----- nvinfo : EIATTR_SPARSE_MMA_MASK
	.align		4
.L_27:
        /*0088*/ 	.byte	0x03, 0x50
        /*008a*/ 	.short	0x0000


	//----- nvinfo : EIATTR_MAXREG_COUNT
	.align		4
        /*008c*/ 	.byte	0x03, 0x1b
        /*008e*/ 	.short	0x00ff


	//----- nvinfo : EIATTR_EXIT_INSTR_OFFSETS
	.align		4
        /*0090*/ 	.byte	0x04, 0x1c
        /*0092*/ 	.short	(.L_29 - .L_28)


	//   ....[0]....
.L_28:
        /*0094*/ 	.word	0x00000320


	//----- nvinfo : EIATTR_REQNTID
	.align		4
.L_29:
        /*0098*/ 	.byte	0x04, 0x10
        /*009a*/ 	.short	(.L_31 - .L_30)
.L_30:
        /*009c*/ 	.word	0x00000080
        /*00a0*/ 	.word	0x00000001
        /*00a4*/ 	.word	0x00000001


	//----- nvinfo : EIATTR_CBANK_PARAM_SIZE
	.align		4
.L_31:
        /*00a8*/ 	.byte	0x03, 0x19
        /*00aa*/ 	.short	0x003c


	//----- nvinfo : EIATTR_PARAM_CBANK
	.align		4
        /*00ac*/ 	.byte	0x04, 0x0a
        /*00ae*/ 	.short	(.L_33 - .L_32)
	.align		4
.L_32:
        /*00b0*/ 	.word	index@(.nv.constant0.triton_poi_fused__native_batch_norm_legit_no_training_convolution_relu_13)
        /*00b4*/ 	.short	0x0210
        /*00b6*/ 	.short	0x003c


	//----- nvinfo : EIATTR_SW_WAR
	.align		4
.L_33:
        /*00b8*/ 	.byte	0x04, 0x36
        /*00ba*/ 	.short	(.L_35 - .L_34)
.L_34:
        /*00bc*/ 	.word	0x00000008
.L_35:


//--------------------- .nv.callgraph             --------------------------
	.section	.nv.callgraph,"",@"SHT_CUDA_CALLGRAPH"
	.align	4
	.sectionentsize	8
	.align		4
        /*0000*/ 	.word	0x00000000
	.align		4
        /*0004*/ 	.word	0xffffffff
	.align		4
        /*0008*/ 	.word	0x00000000
	.align		4
        /*000c*/ 	.word	0xfffffffe
	.align		4
        /*0010*/ 	.word	0x00000000
	.align		4
        /*0014*/ 	.word	0xfffffffd
	.align		4
        /*0018*/ 	.word	0x00000000
	.align		4
        /*001c*/ 	.word	0xfffffffc


//--------------------- .nv.constant4             --------------------------
	.section	.nv.constant4,"a",@progbits
	.align	8
	.align		8
.nv.constant4:
        /*0000*/ 	.dword	_$_str
	.align		8
        /*0008*/ 	.dword	_$_str_$_2


//--------------------- .text.triton_poi_fused__native_batch_norm_legit_no_training_convolution_relu_13 --------------------------
	.section	.text.triton_poi_fused__native_batch_norm_legit_no_training_convolution_relu_13,"ax",@progbits
	.align	128
        .global         triton_poi_fused__native_batch_norm_legit_no_training_convolution_relu_13
        .type           triton_poi_fused__native_batch_norm_legit_no_training_convolution_relu_13,@function
        .size           triton_poi_fused__native_batch_norm_legit_no_training_convolution_relu_13,(.L_x_1 - triton_poi_fused__native_batch_norm_legit_no_training_convolution_relu_13)
        .other          triton_poi_fused__native_batch_norm_legit_no_training_convolution_relu_13,@"STO_CUDA_ENTRY STV_DEFAULT"
triton_poi_fused__native_batch_norm_legit_no_training_convolution_relu_13:
.text.triton_poi_fused__native_batch_norm_legit_no_training_convolution_relu_13:
[----:B------:R-:W-:Y:S01]  /*0000*/  LDC R1, c[0x0][0x28] ;  /* 0x00000a00ff017b82 */ /* 0x000fe20000000800 */
[----:B------:R-:W1:Y:S07]  /*0010*/  S2R R0, SR_TID.X ;  /* 0x0000000000007919 */ /* 0x000e6e0000002100 */
[----:B------:R-:W2:Y:S01]  /*0020*/  LDC.64 R10, c[0x0][0x228] ;  /* 0x00008a00ff0a7b82 */ /* 0x000ea20000000a00 */
[----:B------:R-:W-:Y:S01]  /*0030*/  ULDC.64 UR4, c[0x0][0x208] ;  /* 0x0000820000047ab9 */ /* 0x000fe20000000a00 */
[----:B------:R-:W3:Y:S06]  /*0040*/  S2R R3, SR_CTAID.X ;  /* 0x0000000000037919 */ /* 0x000eec0000002500 */
[----:B------:R-:W4:Y:S08]  /*0050*/  LDC.64 R6, c[0x0][0x218] ;  /* 0x00008600ff067b82 */ /* 0x000f300000000a00 */
[----:B------:R-:W5:Y:S08]  /*0060*/  LDC.64 R8, c[0x0][0x220] ;  /* 0x00008800ff087b82 */ /* 0x000f700000000a00 */
[----:B------:R-:W5:Y:S01]  /*0070*/  LDC.64 R12, c[0x0][0x230] ;  /* 0x00008c00ff0c7b82 */ /* 0x000f620000000a00 */
[----:B-1----:R-:W-:-:S07]  /*0080*/  LOP3.LUT R0, R0, 0x7f, RZ, 0xc0, !PT ;  /* 0x0000007f00007812 */ /* 0x002fce00078ec0ff */
[----:B------:R-:W1:Y:S01]  /*0090*/  LDC.64 R4, c[0x0][0x238] ;  /* 0x00008e00ff047b82 */ /* 0x000e620000000a00 */
[----:B---3--:R-:W-:Y:S02]  /*00a0*/  SHF.R.S32.HI R2, RZ, 0x18, R3 ;  /* 0x00000018ff027819 */ /* 0x008fe40000011403 */
[----:B------:R-:W-:Y:S02]  /*00b0*/  LEA R0, R3, R0, 0x7 ;  /* 0x0000000003007211 */ /* 0x000fe400078e38ff */
[----:B------:R-:W-:-:S04]  /*00c0*/  SGXT R3, R2, 0x1 ;  /* 0x000000010203781a */ /* 0x000fc80000000200 */
[----:B------:R-:W-:-:S04]  /*00d0*/  LEA.HI R3, R3, R0, RZ, 0x5 ;  /* 0x0000000003037211 */ /* 0x000fc800078f28ff */
[----:B------:R-:W-:-:S04]  /*00e0*/  LOP3.LUT R3, R3, 0xffffffe0, RZ, 0xc0, !PT ;  /* 0xffffffe003037812 */ /* 0x000fc800078ec0ff */
[----:B------:R-:W-:Y:S02]  /*00f0*/  IADD3 R15, R0, -R3, RZ ;  /* 0x80000003000f7210 */ /* 0x000fe40007ffe0ff */
[----:B------:R-:W3:Y:S03]  /*0100*/  LDC.64 R2, c[0x0][0x210] ;  /* 0x00008400ff027b82 */ /* 0x000ee60000000a00 */
[----:B--2---:R-:W-:-:S05]  /*0110*/  IMAD.WIDE R10, R15, 0x4, R10 ;  /* 0x000000040f0a7825 */ /* 0x004fca00078e020a */
[----:B------:R2:W2:Y:S01]  /*0120*/  LDG.E.EL R16, desc[UR4][R10.64] ;  /* 0x000000040a107981 */ /* 0x0004a2000c2e1900 */
[----:B----4-:R-:W-:-:S04]  /*0130*/  IMAD.WIDE R6, R15, 0x4, R6 ;  /* 0x000000040f067825 */ /* 0x010fc800078e0206 */
[C---:B-----5:R-:W-:Y:S02]  /*0140*/  IMAD.WIDE R8, R15.reuse, 0x4, R8 ;  /* 0x000000040f087825 */ /* 0x060fe400078e0208 */
[----:B------:R4:W5:Y:S02]  /*0150*/  LDG.E.EL R7, desc[UR4][R6.64] ;  /* 0x0000000406077981 */ /* 0x000964000c2e1900 */
[----:B---3--:R-:W-:Y:S02]  /*0160*/  IMAD.WIDE R2, R0, 0x4, R2 ;  /* 0x0000000400027825 */ /* 0x008fe400078e0202 */
[----:B------:R-:W3:Y:S04]  /*0170*/  LDG.E.EL R8, desc[UR4][R8.64] ;  /* 0x0000000408087981 */ /* 0x000ee8000c2e1900 */
[----:B------:R-:W5:Y:S01]  /*0180*/  LDG.E R14, desc[UR4][R2.64] ;  /* 0x00000004020e7981 */ /* 0x000f62000c1e1900 */
[----:B0-2---:R-:W-:-:S04]  /*0190*/  IMAD.WIDE R10, R15, 0x4, R12 ;  /* 0x000000040f0a7825 */ /* 0x005fc800078e020c */
[----:B-1----:R-:W-:Y:S02]  /*01a0*/  IMAD.WIDE R12, R15, 0x4, R4 ;  /* 0x000000040f0c7825 */ /* 0x002fe400078e0204 */
[----:B------:R-:W2:Y:S01]  /*01b0*/  LDG.E.EL R10, desc[UR4][R10.64] ;  /* 0x000000040a0a7981 */ /* 0x000ea2000c2e1900 */
[----:B----4-:R-:W-:Y:S01]  /*01c0*/  HFMA2.MMA R6, -RZ, RZ, 1.625, 0 ;  /* 0x3e800000ff067435 */ /* 0x010fe200000001ff */
[----:B------:R-:W0:Y:S02]  /*01d0*/  LDC.64 R4, c[0x0][0x240] ;  /* 0x00009000ff047b82 */ /* 0x000e240000000a00 */
[----:B------:R-:W2:Y:S01]  /*01e0*/  LDG.E.EL R13, desc[UR4][R12.64] ;  /* 0x000000040c0d7981 */ /* 0x000ea2000c2e1900 */
[----:B0-----:R-:W-:-:S04]  /*01f0*/  IMAD.WIDE R4, R0, 0x4, R4 ;  /* 0x0000000400047825 */ /* 0x001fc800078e0204 */
[----:B------:R-:W-:-:S04]  /*0200*/  FADD R16, R16, 9.9999997473787516356e-06 ;  /* 0x3727c5ac10107421 */ /* 0x000fc80000000000 */
[----:B------:R-:W0:Y:S02]  /*0210*/  MUFU.SQRT R15, R16 ;  /* 0x00000010000f7308 */ /* 0x000e240000002000 */
[C---:B0-----:R-:W-:Y:S02]  /*0220*/  FSETP.GT.AND P0, PT, R15.reuse, 8.50705917302346158658e+37, PT ;  /* 0x7e8000000f00780b */ /* 0x041fe40003f04000 */
[----:B------:R-:W-:-:S11]  /*0230*/  FSETP.GEU.AND P1, PT, R15, 1.175494350822287508e-38, PT ;  /* 0x008000000f00780b */ /* 0x000fd60003f2e000 */
[----:B------:R-:W-:-:S04]  /*0240*/  @P0 FMUL R15, R15, 0.25 ;  /* 0x3e8000000f0f0820 */ /* 0x000fc80000400000 */
[----:B------:R-:W-:-:S06]  /*0250*/  @!P1 FMUL R15, R15, 16777216 ;  /* 0x4b8000000f0f9820 */ /* 0x000fcc0000400000 */
[----:B------:R-:W0:Y:S01]  /*0260*/  MUFU.RCP R15, R15 ;  /* 0x0000000f000f7308 */ /* 0x000e220000001000 */
[----:B------:R-:W-:Y:S01]  /*0270*/  FSEL R6, R6, 1, P0 ;  /* 0x3f80000006067808 */ /* 0x000fe20000000000 */
[----:B-----5:R-:W-:-:S04]  /*0280*/  FADD R7, R14, R7 ;  /* 0x000000070e077221 */ /* 0x020fc80000000000 */
[----:B------:R-:W-:Y:S01]  /*0290*/  @!P1 FMUL R6, R6, 16777216 ;  /* 0x4b80000006069820 */ /* 0x000fe20000400000 */
[----:B---3--:R-:W-:-:S03]  /*02a0*/  FADD R8, -R8, R7 ;  /* 0x0000000708087221 */ /* 0x008fc60000000100 */
[----:B0-----:R-:W-:-:S04]  /*02b0*/  FMUL R9, R15, R6 ;  /* 0x000000060f097220 */ /* 0x001fc80000400000 */
[----:B------:R-:W-:-:S04]  /*02c0*/  FMUL R8, R8, R9 ;  /* 0x0000000908087220 */ /* 0x000fc80000400000 */
[----:B--2---:R-:W-:-:S05]  /*02d0*/  FFMA R8, R10, R8, R13 ;  /* 0x000000080a087223 */ /* 0x004fca000000000d */
[----:B------:R-:W-:-:S04]  /*02e0*/  FSETP.GEU.AND P0, PT, R8, RZ, PT ;  /* 0x000000ff0800720b */ /* 0x000fc80003f0e000 */
[----:B------:R-:W-:Y:S01]  /*02f0*/  FSEL R9, R8, RZ, P0 ;  /* 0x000000ff08097208 */ /* 0x000fe20000000000 */
[----:B------:R-:W-:Y:S04]  /*0300*/  STG.E desc[UR4][R2.64], R7 ;  /* 0x0000000702007986 */ /* 0x000fe8000c101904 */
[----:B------:R-:W-:Y:S01]  /*0310*/  STG.E desc[UR4][R4.64], R9 ;  /* 0x0000000904007986 */ /* 0x000fe2000c101904 */
[----:B------:R-:W-:Y:S05]  /*0320*/  EXIT ;  /* 0x000000000000794d */ /* 0x000fea0003800000 */
.L_x_0:
[----:B------:R-:W-:-:S00]  /*0330*/  BRA `(.L_x_0) ;  /* 0xfffffffc00fc7947 */ /* 0x000fc0000383ffff */
[----:B------:R-:W-:-:S00]  /*0340*/  NOP ;  /* 0x0000000000007918 */ /* 0x000fc00000000000 */
        /* <DEDUP_REMOVED lines=11> */
.L_x_1:


//--------------------- .nv.global.init           --------------------------
	.section	.nv.global.init,"aw",@progbits
.nv.global.init:
	.type		_$_str,@object
	.size		_$_str,(_$_str_$_2 - _$_str)
_$_str:
        /*0000*/ 	.byte	0x5f, 0x5f, 0x43, 0x55, 0x44, 0x41, 0x5f, 0x46, 0x54, 0x5a, 0x00
	.type		_$_str_$_2,@object
	.size		_$_str_$_2,(.L_1 - _$_str_$_2)
_$_str_$_2:
        /*000b*/ 	.byte	0x5f, 0x5f, 0x43, 0x55, 0x44, 0x41, 0x5f, 0x50, 0x52, 0x45, 0x43, 0x5f, 0x53, 0x51, 0x52, 0x54
        /*001b*/ 	.byte	0x00
.L_1:


//--------------------- .nv.constant0.triton_poi_fused__native_batch_norm_legit_no_training_convolution_relu_13 --------------------------
	.section	.nv.constant0.triton_poi_fused__native_batch_norm_legit_no_training_convolution_relu_13,"a",@progbits
	.sectionflags	@""
	.align	4
.nv.constant0.triton_poi_fused__native_batch_norm_legit_no_training_convolution_relu_13:
	.zero		588
